	.headerflags	@"EF_CUDA_TEXMODE_UNIFIED EF_CUDA_64BIT_ADDRESS EF_CUDA_ACCELERATORS EF_CUDA_SM90 EF_CUDA_VIRTUAL_SM(EF_CUDA_SM90)"
	.elftype	@"ET_EXEC"


//--------------------- .nv.info                  --------------------------
	.section	.nv.info,"",@"SHT_CUDA_INFO"
	.align	4


	//----- nvinfo : EIATTR_REGCOUNT
	.align		4
        /*0000*/ 	.byte	0x04, 0x2f
        /*0002*/ 	.short	(.L_3 - .L_2)
	.align		4
.L_2:
        /*0004*/ 	.word	index@(triton_poi_fused_cat_39)
        /*0008*/ 	.word	0x00000038


	//----- nvinfo : EIATTR_MIN_STACK_SIZE
	.align		4
.L_3:
        /*000c*/ 	.byte	0x04, 0x12
        /*000e*/ 	.short	(.L_5 - .L_4)
	.align		4
.L_4:
        /*0010*/ 	.word	index@(triton_poi_fused_cat_39)
        /*0014*/ 	.word	0x00000000


	//----- nvinfo : EIATTR_FRAME_SIZE
	.align		4
.L_5:
        /*0018*/ 	.byte	0x04, 0x11
        /*001a*/ 	.short	(.L_7 - .L_6)
	.align		4
.L_6:
        /*001c*/ 	.word	index@(triton_poi_fused_cat_39)
        /*0020*/ 	.word	0x00000000


	//----- nvinfo : EIATTR_MIN_STACK_SIZE
	.align		4
.L_7:
        /*0024*/ 	.byte	0x04, 0x12
        /*0026*/ 	.short	(.L_9 - .L_8)
	.align		4
.L_8:
        /*0028*/ 	.word	index@(triton_poi_fused_cat_39)
        /*002c*/ 	.word	0x00000000
.L_9:


//--------------------- .nv.info.triton_poi_fused_cat_39 --------------------------
	.section	.nv.info.triton_poi_fused_cat_39,"",@"SHT_CUDA_INFO"
	.sectionflags	@""
	.align	4


	//----- nvinfo : EIATTR_CUDA_API_VERSION
	.align		4
        /*0000*/ 	.byte	0x04, 0x37
        /*0002*/ 	.short	(.L_11 - .L_10)
.L_10:
        /*0004*/ 	.word	0x0000007c


	//----- nvinfo : EIATTR_KPARAM_INFO
	.align		4
.L_11:
        /*0008*/ 	.byte	0x04, 0x17
        /*000a*/ 	.short	(.L_13 - .L_12)
.L_12:
        /*000c*/ 	.word	0x00000000
        /*0010*/ 	.short	0x0015
        /*0012*/ 	.short	0x00a8
        /*0014*/ 	.byte	0x00, 0xf0, 0x11, 0x00


	//----- nvinfo : EIATTR_KPARAM_INFO
	.align		4
.L_13:
        /*0018*/ 	.byte	0x04, 0x17
        /*001a*/ 	.short	(.L_15 - .L_14)
.L_14:
        /*001c*/ 	.word	0x00000000
        /*0020*/ 	.short	0x0014
        /*0022*/ 	.short	0x00a0
        /*0024*/ 	.byte	0x00, 0xf4, 0x21, 0x00


	//----- nvinfo : EIATTR_KPARAM_INFO
	.align		4
.L_15:
        /*0028*/ 	.byte	0x04, 0x17
        /*002a*/ 	.short	(.L_17 - .L_16)
.L_16:
        /*002c*/ 	.word	0x00000000
        /*0030*/ 	.short	0x0013
        /*0032*/ 	.short	0x0098
        /*0034*/ 	.byte	0x00, 0xf4, 0x21, 0x00


	//----- nvinfo : EIATTR_KPARAM_INFO
	.align		4
.L_17:
        /*0038*/ 	.byte	0x04, 0x17
        /*003a*/ 	.short	(.L_19 - .L_18)
.L_18:
        /*003c*/ 	.word	0x00000000
        /*0040*/ 	.short	0x0012
        /*0042*/ 	.short	0x0090
        /*0044*/ 	.byte	0x00, 0xf4, 0x21, 0x00


	//----- nvinfo : EIATTR_KPARAM_INFO
	.align		4
.L_19:
        /*0048*/ 	.byte	0x04, 0x17
        /*004a*/ 	.short	(.L_21 - .L_20)
.L_20:
        /*004c*/ 	.word	0x00000000
        /*0050*/ 	.short	0x0011
        /*0052*/ 	.short	0x0088
        /*0054*/ 	.byte	0x00, 0xf4, 0x21, 0x00


	//----- nvinfo : EIATTR_KPARAM_INFO
	.align		4
.L_21:
        /*0058*/ 	.byte	0x04, 0x17
        /*005a*/ 	.short	(.L_23 - .L_22)
.L_22:
        /*005c*/ 	.word	0x00000000
        /*0060*/ 	.short	0x0010
        /*0062*/ 	.short	0x0080
        /*0064*/ 	.byte	0x00, 0xf4, 0x21, 0x00


	//----- nvinfo : EIATTR_KPARAM_INFO
	.align		4
.L_23:
        /*0068*/ 	.byte	0x04, 0x17
        /*006a*/ 	.short	(.L_25 - .L_24)
.L_24:
        /*006c*/ 	.word	0x00000000
        /*0070*/ 	.short	0x000f
        /*0072*/ 	.short	0x0078
        /*0074*/ 	.byte	0x00, 0xf4, 0x21, 0x00


	//----- nvinfo : EIATTR_KPARAM_INFO
	.align		4
.L_25:
        /*0078*/ 	.byte	0x04, 0x17
        /*007a*/ 	.short	(.L_27 - .L_26)
.L_26:
        /*007c*/ 	.word	0x00000000
        /*0080*/ 	.short	0x000e
        /*0082*/ 	.short	0x0070
        /*0084*/ 	.byte	0x00, 0xf4, 0x21, 0x00


	//----- nvinfo : EIATTR_KPARAM_INFO
	.align		4
.L_27:
        /*0088*/ 	.byte	0x04, 0x17
        /*008a*/ 	.short	(.L_29 - .L_28)
.L_28:
        /*008c*/ 	.word	0x00000000
        /*0090*/ 	.short	0x000d
        /*0092*/ 	.short	0x0068
        /*0094*/ 	.byte	0x00, 0xf4, 0x21, 0x00


	//----- nvinfo : EIATTR_KPARAM_INFO
	.align		4
.L_29:
        /*0098*/ 	.byte	0x04, 0x17
        /*009a*/ 	.short	(.L_31 - .L_30)
.L_30:
        /*009c*/ 	.word	0x00000000
        /*00a0*/ 	.short	0x000c
        /*00a2*/ 	.short	0x0060
        /*00a4*/ 	.byte	0x00, 0xf4, 0x21, 0x00


	//----- nvinfo : EIATTR_KPARAM_INFO
	.align		4
.L_31:
        /*00a8*/ 	.byte	0x04, 0x17
        /*00aa*/ 	.short	(.L_33 - .L_32)
.L_32:
        /*00ac*/ 	.word	0x00000000
        /*00b0*/ 	.short	0x000b
        /*00b2*/ 	.short	0x0058
        /*00b4*/ 	.byte	0x00, 0xf4, 0x21, 0x00


	//----- nvinfo : EIATTR_KPARAM_INFO
	.align		4
.L_33:
        /*00b8*/ 	.byte	0x04, 0x17
        /*00ba*/ 	.short	(.L_35 - .L_34)
.L_34:
        /*00bc*/ 	.word	0x00000000
        /*00c0*/ 	.short	0x000a
        /*00c2*/ 	.short	0x0050
        /*00c4*/ 	.byte	0x00, 0xf4, 0x21, 0x00


	//----- nvinfo : EIATTR_KPARAM_INFO
	.align		4
.L_35:
        /*00c8*/ 	.byte	0x04, 0x17
        /*00ca*/ 	.short	(.L_37 - .L_36)
.L_36:
        /*00cc*/ 	.word	0x00000000
        /*00d0*/ 	.short	0x0009
        /*00d2*/ 	.short	0x0048
        /*00d4*/ 	.byte	0x00, 0xf4, 0x21, 0x00


	//----- nvinfo : EIATTR_KPARAM_INFO
	.align		4
.L_37:
        /*00d8*/ 	.byte	0x04, 0x17
        /*00da*/ 	.short	(.L_39 - .L_38)
.L_38:
        /*00dc*/ 	.word	0x00000000
        /*00e0*/ 	.short	0x0008
        /*00e2*/ 	.short	0x0040
        /*00e4*/ 	.byte	0x00, 0xf4, 0x21, 0x00


	//----- nvinfo : EIATTR_KPARAM_INFO
	.align		4
.L_39:
        /*00e8*/ 	.byte	0x04, 0x17
        /*00ea*/ 	.short	(.L_41 - .L_40)
.L_40:
        /*00ec*/ 	.word	0x00000000
        /*00f0*/ 	.short	0x0007
        /*00f2*/ 	.short	0x0038
        /*00f4*/ 	.byte	0x00, 0xf4, 0x21, 0x00


	//----- nvinfo : EIATTR_KPARAM_INFO
	.align		4
.L_41:
        /*00f8*/ 	.byte	0x04, 0x17
        /*00fa*/ 	.short	(.L_43 - .L_42)
.L_42:
        /*00fc*/ 	.word	0x00000000
        /*0100*/ 	.short	0x0006
        /*0102*/ 	.short	0x0030
        /*0104*/ 	.byte	0x00, 0xf4, 0x21, 0x00


	//----- nvinfo : EIATTR_KPARAM_INFO
	.align		4
.L_43:
        /*0108*/ 	.byte	0x04, 0x17
        /*010a*/ 	.short	(.L_45 - .L_44)
.L_44:
        /*010c*/ 	.word	0x00000000
        /*0110*/ 	.short	0x0005
        /*0112*/ 	.short	0x0028
        /*0114*/ 	.byte	0x00, 0xf4, 0x21, 0x00


	//----- nvinfo : EIATTR_KPARAM_INFO
	.align		4
.L_45:
        /*0118*/ 	.byte	0x04, 0x17
        /*011a*/ 	.short	(.L_47 - .L_46)
.L_46:
        /*011c*/ 	.word	0x00000000
        /*0120*/ 	.short	0x0004
        /*0122*/ 	.short	0x0020
        /*0124*/ 	.byte	0x00, 0xf4, 0x21, 0x00


	//----- nvinfo : EIATTR_KPARAM_INFO
	.align		4
.L_47:
        /*0128*/ 	.byte	0x04, 0x17
        /*012a*/ 	.short	(.L_49 - .L_48)
.L_48:
        /*012c*/ 	.word	0x00000000
        /*0130*/ 	.short	0x0003
        /*0132*/ 	.short	0x0018
        /*0134*/ 	.byte	0x00, 0xf4, 0x21, 0x00


	//----- nvinfo : EIATTR_KPARAM_INFO
	.align		4
.L_49:
        /*0138*/ 	.byte	0x04, 0x17
        /*013a*/ 	.short	(.L_51 - .L_50)
.L_50:
        /*013c*/ 	.word	0x00000000
        /*0140*/ 	.short	0x0002
        /*0142*/ 	.short	0x0010
        /*0144*/ 	.byte	0x00, 0xf4, 0x21, 0x00


	//----- nvinfo : EIATTR_KPARAM_INFO
	.align		4
.L_51:
        /*0148*/ 	.byte	0x04, 0x17
        /*014a*/ 	.short	(.L_53 - .L_52)
.L_52:
        /*014c*/ 	.word	0x00000000
        /*0150*/ 	.short	0x0001
        /*0152*/ 	.short	0x0008
        /*0154*/ 	.byte	0x00, 0xf4, 0x21, 0x00


	//----- nvinfo : EIATTR_KPARAM_INFO
	.align		4
.L_53:
        /*0158*/ 	.byte	0x04, 0x17
        /*015a*/ 	.short	(.L_55 - .L_54)
.L_54:
        /*015c*/ 	.word	0x00000000
        /*0160*/ 	.short	0x0000
        /*0162*/ 	.short	0x0000
        /*0164*/ 	.byte	0x00, 0xf4, 0x21, 0x00


	//----- nvinfo : EIATTR_SPARSE_MMA_MASK
	.align		4
.L_55:
        /*0168*/ 	.byte	0x03, 0x50
        /*016a*/ 	.short	0x0000


	//----- nvinfo : EIATTR_MAXREG_COUNT
	.align		4
        /*016c*/ 	.byte	0x03, 0x1b
        /*016e*/ 	.short	0x00ff


	//----- nvinfo : EIATTR_EXIT_INSTR_OFFSETS
	.align		4
        /*0170*/ 	.byte	0x04, 0x1c
        /*0172*/ 	.short	(.L_57 - .L_56)


	//   ....[0]....
.L_56:
        /*0174*/ 	.word	0x00001260


	//   ....[1]....
        /*0178*/ 	.word	0x00001280


	//----- nvinfo : EIATTR_REQNTID
	.align		4
.L_57:
        /*017c*/ 	.byte	0x04, 0x10
        /*017e*/ 	.short	(.L_59 - .L_58)
.L_58:
        /*0180*/ 	.word	0x00000100
        /*0184*/ 	.word	0x00000001
        /*0188*/ 	.word	0x00000001


	//----- nvinfo : EIATTR_CBANK_PARAM_SIZE
	.align		4
.L_59:
        /*018c*/ 	.byte	0x03, 0x19
        /*018e*/ 	.short	0x00ac


	//----- nvinfo : EIATTR_PARAM_CBANK
	.align		4
        /*0190*/ 	.byte	0x04, 0x0a
        /*0192*/ 	.short	(.L_61 - .L_60)
	.align		4
.L_60:
        /*0194*/ 	.word	index@(.nv.constant0.triton_poi_fused_cat_39)
        /*0198*/ 	.short	0x0210
        /*019a*/ 	.short	0x00ac


	//----- nvinfo : EIATTR_SW_WAR
	.align		4
.L_61:
        /*019c*/ 	.byte	0x04, 0x36
        /*019e*/ 	.short	(.L_63 - .L_62)
.L_62:
        /*01a0*/ 	.word	0x00000008
.L_63:


//--------------------- .nv.callgraph             --------------------------
	.section	.nv.callgraph,"",@"SHT_CUDA_CALLGRAPH"
	.align	4
	.sectionentsize	8
	.align		4
        /*0000*/ 	.word	0x00000000
	.align		4
        /*0004*/ 	.word	0xffffffff
	.align		4
        /*0008*/ 	.word	0x00000000
	.align		4
        /*000c*/ 	.word	0xfffffffe
	.align		4
        /*0010*/ 	.word	0x00000000
	.align		4
        /*0014*/ 	.word	0xfffffffd
	.align		4
        /*0018*/ 	.word	0x00000000
	.align		4
        /*001c*/ 	.word	0xfffffffc


//--------------------- .nv.constant4             --------------------------
	.section	.nv.constant4,"a",@progbits
	.align	8
	.align		8
.nv.constant4:
        /*0000*/ 	.dword	_$_str
	.align		8
        /*0008*/ 	.dword	_$_str_$_2


//--------------------- .text.triton_poi_fused_cat_39 --------------------------
	.section	.text.triton_poi_fused_cat_39,"ax",@progbits
	.align	128
        .global         triton_poi_fused_cat_39
        .type           triton_poi_fused_cat_39,@function
        .size           triton_poi_fused_cat_39,(.L_x_1 - triton_poi_fused_cat_39)
        .other          triton_poi_fused_cat_39,@"STO_CUDA_ENTRY STV_DEFAULT"
triton_poi_fused_cat_39:
.text.triton_poi_fused_cat_39:
[----:B------:R-:W0:Y:S01]  /*0000*/  LDC R1, c[0x0][0x28] ;  /* 0x00000a00ff017b82 */ /* 0x000e220000000800 */
[----:B------:R-:W1:Y:S01]  /*0010*/  S2R R0, SR_TID.X ;  /* 0x0000000000007919 */ /* 0x000e620000002100 */
[----:B------:R-:W-:Y:S01]  /*0020*/  CS2R R30, SRZ ;  /* 0x00000000001e7805 */ /* 0x000fe2000001ff00 */
[----:B------:R-:W-:-:S05]  /*0030*/  ULDC.64 UR4, c[0x0][0x208] ;  /* 0x0000820000047ab9 */ /* 0x000fca0000000a00 */
[----:B------:R-:W2:Y:S01]  /*0040*/  LDC.64 R26, c[0x0][0x278] ;  /* 0x00009e00ff1a7b82 */ /* 0x000ea20000000a00 */
[----:B------:R-:W3:Y:S01]  /*0050*/  S2R R3, SR_CTAID.X ;  /* 0x0000000000037919 */ /* 0x000ee20000002500 */
[----:B------:R-:W-:-:S06]  /*0060*/  ULDC.64 UR6, c[0x0][0x260] ;  /* 0x0000980000067ab9 */ /* 0x000fcc0000000a00 */
[----:B------:R-:W4:Y:S08]  /*0070*/  LDC.64 R16, c[0x0][0x270] ;  /* 0x00009c00ff107b82 */ /* 0x000f300000000a00 */
[----:B------:R-:W5:Y:S08]  /*0080*/  LDC.64 R12, c[0x0][0x268] ;  /* 0x00009a00ff0c7b82 */ /* 0x000f700000000a00 */
[----:B------:R-:W2:Y:S01]  /*0090*/  LDC.64 R28, c[0x0][0x280] ;  /* 0x0000a000ff1c7b82 */ /* 0x000ea20000000a00 */
[----:B-1----:R-:W-:Y:S01]  /*00a0*/  IMAD.SHL.U32 R0, R0, 0x2, RZ ;  /* 0x0000000200007824 */ /* 0x002fe200078e00ff */
[----:B------:R-:W-:-:S02]  /*00b0*/  CS2R R20, SRZ ;  /* 0x0000000000147805 */ /* 0x000fc4000001ff00 */
[----:B------:R-:W-:Y:S02]  /*00c0*/  CS2R R46, SRZ ;  /* 0x00000000002e7805 */ /* 0x000fe4000001ff00 */
[----:B------:R-:W-:Y:S02]  /*00d0*/  CS2R R14, SRZ ;  /* 0x00000000000e7805 */ /* 0x000fe4000001ff00 */
[----:B------:R-:W-:Y:S02]  /*00e0*/  CS2R R10, SRZ ;  /* 0x00000000000a7805 */ /* 0x000fe4000001ff00 */
[----:B------:R-:W-:Y:S01]  /*00f0*/  LOP3.LUT R0, R0, 0x1fe, RZ, 0xc0, !PT ;  /* 0x000001fe00007812 */ /* 0x000fe200078ec0ff */
[----:B------:R-:W1:Y:S04]  /*0100*/  LDC.64 R52, c[0x0][0x228] ;  /* 0x00008a00ff347b82 */ /* 0x000e680000000a00 */
[----:B---3--:R-:W-:-:S04]  /*0110*/  IMAD R4, R3, 0x200, R0 ;  /* 0x0000020003047824 */ /* 0x008fc800078e0200 */
[----:B------:R-:W-:Y:S01]  /*0120*/  IMAD.HI R0, R4, 0x2aaaaaab, RZ ;  /* 0x2aaaaaab04007827 */ /* 0x000fe200078e02ff */
[----:B------:R-:W3:Y:S04]  /*0130*/  LDC.64 R2, c[0x0][0x220] ;  /* 0x00008800ff027b82 */ /* 0x000ee80000000a00 */
[----:B------:R-:W-:-:S04]  /*0140*/  SHF.R.U32.HI R5, RZ, 0x1f, R0 ;  /* 0x0000001fff057819 */ /* 0x000fc80000011600 */
[----:B------:R-:W-:Y:S01]  /*0150*/  LEA.HI.SX32 R5, R0, R5, 0x19 ;  /* 0x0000000500057211 */ /* 0x000fe200078fcaff */
[----:B------:R-:W1:Y:S04]  /*0160*/  LDC.64 R36, c[0x0][0x210] ;  /* 0x00008400ff247b82 */ /* 0x000e680000000a00 */
[C---:B------:R-:W-:Y:S02]  /*0170*/  IMAD R8, R5.reuse, -0x300, R4 ;  /* 0xfffffd0005087824 */ /* 0x040fe400078e0204 */
[----:B------:R-:W-:Y:S02]  /*0180*/  IMAD R35, R5, 0xc0, RZ ;  /* 0x000000c005237824 */ /* 0x000fe400078e02ff */
[C---:B------:R-:W-:Y:S01]  /*0190*/  VIADD R0, R8.reuse, 0xfffffe80 ;  /* 0xfffffe8008007836 */ /* 0x040fe20000000000 */
[----:B------:R-:W-:Y:S01]  /*01a0*/  ISETP.GE.AND P1, PT, R8, 0xc0, PT ;  /* 0x000000c00800780c */ /* 0x000fe20003f26270 */
[----:B------:R-:W1:Y:S01]  /*01b0*/  LDC.64 R40, c[0x0][0x218] ;  /* 0x00008600ff287b82 */ /* 0x000e620000000a00 */
[----:B------:R-:W-:-:S02]  /*01c0*/  SHF.R.S32.HI R5, RZ, 0x1f, R35 ;  /* 0x0000001fff057819 */ /* 0x000fc40000011423 */
[----:B------:R-:W-:Y:S01]  /*01d0*/  ISETP.LT.AND P3, PT, R4, 0xd8c00, !P1 ;  /* 0x000d8c000400780c */ /* 0x000fe20004f61270 */
[----:B---3--:R-:W-:Y:S01]  /*01e0*/  IMAD.WIDE R2, R8, 0x4, R2 ;  /* 0x0000000408027825 */ /* 0x008fe200078e0202 */
[----:B------:R-:W-:Y:S02]  /*01f0*/  IADD3 R18, P0, R8, R35, RZ ;  /* 0x0000002308127210 */ /* 0x000fe40007f1e0ff */
[----:B------:R-:W-:Y:S01]  /*0200*/  ISETP.GE.U32.AND P2, PT, R0, 0xc0, PT ;  /* 0x000000c00000780c */ /* 0x000fe20003f46070 */
[----:B------:R-:W3:Y:S01]  /*0210*/  LDC.64 R42, c[0x0][0x230] ;  /* 0x00008c00ff2a7b82 */ /* 0x000ee20000000a00 */
[C---:B------:R-:W-:Y:S01]  /*0220*/  LEA.HI.X.SX32 R5, R8.reuse, R5, 0x1, P0 ;  /* 0x0000000508057211 */ /* 0x040fe200000f0eff */
[----:B--2---:R-:W-:Y:S01]  /*0230*/  IMAD.WIDE R26, R8, 0x4, R26 ;  /* 0x00000004081a7825 */ /* 0x004fe200078e021a */
[----:B------:R-:W-:-:S05]  /*0240*/  P2R R7, PR, RZ, 0x2 ;  /* 0x00000002ff077803 */ /* 0x000fca0000000000 */
[----:B------:R2:W3:Y:S01]  /*0250*/  @P3 LDG.E.EL.64 R30, desc[UR4][R2.64] ;  /* 0x00000004021e3981 */ /* 0x0004e2000c2e1b00 */
[----:B------:R-:W-:Y:S01]  /*0260*/  ISETP.LT.AND P0, PT, R4, 0xd8c00, !P2 ;  /* 0x000d8c000400780c */ /* 0x000fe20005701270 */
[C---:B------:R-:W-:Y:S01]  /*0270*/  IMAD.SHL.U32 R24, R18.reuse, 0x4, RZ ;  /* 0x0000000412187824 */ /* 0x040fe200078e00ff */
[----:B------:R-:W-:Y:S01]  /*0280*/  SHF.L.U64.HI R18, R18, 0x2, R5 ;  /* 0x0000000212127819 */ /* 0x000fe20000010205 */
[C---:B----4-:R-:W-:Y:S01]  /*0290*/  IMAD.WIDE R16, R8.reuse, 0x4, R16 ;  /* 0x0000000408107825 */ /* 0x050fe200078e0210 */
[----:B------:R-:W-:Y:S02]  /*02a0*/  P2R R0, PR, RZ, 0x4 ;  /* 0x00000004ff007803 */ /* 0x000fe40000000000 */
[----:B------:R-:W-:Y:S01]  /*02b0*/  IADD3 R22, P4, R24, UR6, RZ ;  /* 0x0000000618167c10 */ /* 0x000fe2000ff9e0ff */
[C---:B-----5:R-:W-:Y:S01]  /*02c0*/  IMAD.WIDE R12, R8.reuse, 0x4, R12 ;  /* 0x00000004080c7825 */ /* 0x060fe200078e020c */
[----:B--2---:R-:W-:Y:S02]  /*02d0*/  CS2R R2, SRZ ;  /* 0x0000000000027805 */ /* 0x004fe4000001ff00 */
[----:B------:R-:W-:Y:S01]  /*02e0*/  IADD3.X R23, R18, UR7, RZ, P4, !PT ;  /* 0x0000000712177c10 */ /* 0x000fe2000a7fe4ff */
[----:B0-----:R-:W-:Y:S01]  /*02f0*/  IMAD.WIDE R28, R8, 0x4, R28 ;  /* 0x00000004081c7825 */ /* 0x001fe200078e021c */
[----:B------:R-:W-:Y:S01]  /*0300*/  ULDC.64 UR6, c[0x0][0x238] ;  /* 0x00008e0000067ab9 */ /* 0x000fe20000000a00 */
[----:B------:R0:W2:Y:S04]  /*0310*/  @P0 LDG.E.EL.64 R20, desc[UR4][R26.64+-0x600] ;  /* 0xfffa00041a140981 */ /* 0x0000a8000c2e1b00 */
[----:B------:R4:W5:Y:S04]  /*0320*/  @P0 LDG.E.EL.64 R14, desc[UR4][R22.64+-0x600] ;  /* 0xfffa0004160e0981 */ /* 0x000968000c2e1b00 */
[----:B------:R-:W5:Y:S01]  /*0330*/  @P0 LDG.E.EL.64 R46, desc[UR4][R16.64+-0x600] ;  /* 0xfffa0004102e0981 */ /* 0x000f62000c2e1b00 */
[----:B0-----:R-:W0:Y:S03]  /*0340*/  LDC.64 R26, c[0x0][0x298] ;  /* 0x0000a600ff1a7b82 */ /* 0x001e260000000a00 */
[----:B------:R-:W5:Y:S04]  /*0350*/  @P0 LDG.E.EL.64 R2, desc[UR4][R12.64+-0x600] ;  /* 0xfffa00040c020981 */ /* 0x000f68000c2e1b00 */
[----:B------:R1:W5:Y:S01]  /*0360*/  @P0 LDG.E.EL.64 R10, desc[UR4][R28.64+-0x600] ;  /* 0xfffa00041c0a0981 */ /* 0x000362000c2e1b00 */
[----:B----4-:R-:W-:-:S04]  /*0370*/  IADD3 R22, P4, R24, UR6, RZ ;  /* 0x0000000618167c10 */ /* 0x010fc8000ff9e0ff */
[----:B------:R-:W-:Y:S01]  /*0380*/  IADD3.X R23, R18, UR7, RZ, P4, !PT ;  /* 0x0000000712177c10 */ /* 0x000fe2000a7fe4ff */
[----:B------:R-:W-:Y:S01]  /*0390*/  ULDC.64 UR6, c[0x0][0x288] ;  /* 0x0000a20000067ab9 */ /* 0x000fe20000000a00 */
[----:B------:R-:W-:Y:S01]  /*03a0*/  ISETP.GT.AND P1, PT, R8, 0x23f, PT ;  /* 0x0000023f0800780c */ /* 0x000fe20003f24270 */
[----:B-1----:R-:W1:Y:S01]  /*03b0*/  LDC.64 R28, c[0x0][0x248] ;  /* 0x00009200ff1c7b82 */ /* 0x002e620000000a00 */
[----:B---3--:R-:W-:-:S05]  /*03c0*/  SEL R31, R31, RZ, P3 ;  /* 0x000000ff1f1f7207 */ /* 0x008fca0001800000 */
[----:B------:R-:W-:-:S04]  /*03d0*/  FADD R31, R31, 0.0010000000474974513054 ;  /* 0x3a83126f1f1f7421 */ /* 0x000fc80000000000 */
[----:B------:R-:W3:Y:S01]  /*03e0*/  MUFU.SQRT R13, R31 ;  /* 0x0000001f000d7308 */ /* 0x000ee20000002000 */
[----:B--2---:R-:W-:Y:S01]  /*03f0*/  SEL R17, R21, RZ, P0 ;  /* 0x000000ff15117207 */ /* 0x004fe20000000000 */
[----:B------:R-:W-:Y:S01]  /*0400*/  IMAD.MOV.U32 R21, RZ, RZ, 0x3e800000 ;  /* 0x3e800000ff157424 */ /* 0x000fe200078e00ff */
[----:B---3--:R-:W-:Y:S02]  /*0410*/  FSETP.GT.AND P5, PT, R13, 8.50705917302346158658e+37, PT ;  /* 0x7e8000000d00780b */ /* 0x008fe40003fa4000 */
[----:B-----5:R-:W-:Y:S02]  /*0420*/  SEL R49, R47, RZ, P0 ;  /* 0x000000ff2f317207 */ /* 0x020fe40000000000 */
[----:B------:R-:W-:Y:S02]  /*0430*/  SEL R48, R14, RZ, P0 ;  /* 0x000000ff0e307207 */ /* 0x000fe40000000000 */
[----:B------:R-:W-:Y:S02]  /*0440*/  SEL R46, R46, RZ, P0 ;  /* 0x000000ff2e2e7207 */ /* 0x000fe40000000000 */
[----:B------:R-:W-:-:S02]  /*0450*/  SEL R47, R15, RZ, P0 ;  /* 0x000000ff0f2f7207 */ /* 0x000fc40000000000 */
[----:B------:R-:W-:Y:S02]  /*0460*/  SEL R45, R2, RZ, P0 ;  /* 0x000000ff022d7207 */ /* 0x000fe40000000000 */
[----:B------:R-:W-:Y:S02]  /*0470*/  SEL R16, R3, RZ, P0 ;  /* 0x000000ff03107207 */ /* 0x000fe40000000000 */
[----:B------:R-:W-:Y:S02]  /*0480*/  SEL R14, R20, RZ, P0 ;  /* 0x000000ff140e7207 */ /* 0x000fe40000000000 */
[----:B------:R-:W-:Y:S02]  /*0490*/  SEL R9, R10, RZ, P0 ;  /* 0x000000ff0a097207 */ /* 0x000fe40000000000 */
[----:B------:R-:W-:Y:S02]  /*04a0*/  SEL R12, R11, RZ, P0 ;  /* 0x000000ff0b0c7207 */ /* 0x000fe40000000000 */
[C---:B------:R-:W-:Y:S01]  /*04b0*/  FSETP.GEU.AND P0, PT, R13.reuse, 1.175494350822287508e-38, PT ;  /* 0x008000000d00780b */ /* 0x040fe20003f0e000 */
[----:B------:R-:W-:Y:S01]  /*04c0*/  @P5 FMUL R13, R13, 0.25 ;  /* 0x3e8000000d0d5820 */ /* 0x000fe20000400000 */
[----:B------:R-:W-:-:S02]  /*04d0*/  FSEL R5, R21, 1, P5 ;  /* 0x3f80000015057808 */ /* 0x000fc40002800000 */
[----:B------:R-:W-:-:S04]  /*04e0*/  IADD3 R24, P5, R24, UR6, RZ ;  /* 0x0000000618187c10 */ /* 0x000fc8000ffbe0ff */
[----:B------:R-:W-:Y:S02]  /*04f0*/  IADD3.X R25, R18, UR7, RZ, P5, !PT ;  /* 0x0000000712197c10 */ /* 0x000fe4000affe4ff */
[----:B------:R-:W-:Y:S02]  /*0500*/  ISETP.LT.AND P5, PT, R4, 0xd8c00, P1 ;  /* 0x000d8c000400780c */ /* 0x000fe40000fa1270 */
[----:B------:R-:W-:Y:S01]  /*0510*/  CS2R R18, SRZ ;  /* 0x0000000000127805 */ /* 0x000fe2000001ff00 */
[----:B0-----:R-:W-:-:S10]  /*0520*/  IMAD.WIDE R10, R8, 0x4, R26 ;  /* 0x00000004080a7825 */ /* 0x001fd400078e021a */
[----:B------:R-:W2:Y:S01]  /*0530*/  @P5 LDG.E.EL.64 R18, desc[UR4][R10.64+-0x900] ;  /* 0xfff700040a125981 */ /* 0x000ea2000c2e1b00 */
[----:B------:R-:W-:-:S05]  /*0540*/  SEL R30, R30, RZ, P3 ;  /* 0x000000ff1e1e7207 */ /* 0x000fca0001800000 */
[----:B------:R-:W-:-:S04]  /*0550*/  FADD R30, R30, 0.0010000000474974513054 ;  /* 0x3a83126f1e1e7421 */ /* 0x000fc80000000000 */
[----:B------:R-:W0:Y:S01]  /*0560*/  MUFU.SQRT R6, R30 ;  /* 0x0000001e00067308 */ /* 0x000e220000002000 */
[----:B------:R-:W-:Y:S01]  /*0570*/  @!P0 FMUL R13, R13, 16777216 ;  /* 0x4b8000000d0d8820 */ /* 0x000fe20000400000 */
[----:B------:R-:W-:Y:S01]  /*0580*/  @!P0 FMUL R5, R5, 16777216 ;  /* 0x4b80000005058820 */ /* 0x000fe20000400000 */
[C---:B0-----:R-:W-:Y:S02]  /*0590*/  FSETP.GT.AND P6, PT, R6.reuse, 8.50705917302346158658e+37, PT ;  /* 0x7e8000000600780b */ /* 0x041fe40003fc4000 */
[----:B------:R-:W-:Y:S02]  /*05a0*/  FSETP.GEU.AND P4, PT, R6, 1.175494350822287508e-38, PT ;  /* 0x008000000600780b */ /* 0x000fe40003f8e000 */
[----:B------:R-:W-:-:S09]  /*05b0*/  FSEL R2, R21, 1, P6 ;  /* 0x3f80000015027808 */ /* 0x000fd20003000000 */
[----:B------:R-:W-:Y:S02]  /*05c0*/  @P6 FMUL R6, R6, 0.25 ;  /* 0x3e80000006066820 */ /* 0x000fe40000400000 */
[----:B------:R-:W-:Y:S02]  /*05d0*/  @!P4 FMUL R2, R2, 16777216 ;  /* 0x4b8000000202c820 */ /* 0x000fe40000400000 */
[----:B------:R-:W-:Y:S01]  /*05e0*/  @!P4 FMUL R6, R6, 16777216 ;  /* 0x4b8000000606c820 */ /* 0x000fe20000400000 */
[----:B-1----:R-:W-:Y:S01]  /*05f0*/  IMAD.WIDE R28, R8, 0x4, R28 ;  /* 0x00000004081c7825 */ /* 0x002fe200078e021c */
[----:B--2---:R-:W-:-:S05]  /*0600*/  SEL R18, R18, RZ, P5 ;  /* 0x000000ff12127207 */ /* 0x004fca0002800000 */
[----:B------:R-:W-:-:S04]  /*0610*/  FADD R3, R18, 0.0010000000474974513054 ;  /* 0x3a83126f12037421 */ /* 0x000fc80000000000 */
[----:B------:R0:W1:Y:S01]  /*0620*/  MUFU.SQRT R15, R3 ;  /* 0x00000003000f7308 */ /* 0x0000620000002000 */
[----:B------:R-:W-:Y:S01]  /*0630*/  SEL R19, R19, RZ, P5 ;  /* 0x000000ff13137207 */ /* 0x000fe20002800000 */
[----:B0-----:R-:W-:-:S05]  /*0640*/  VIADD R3, R8, 0xffffff40 ;  /* 0xffffff4008037836 */ /* 0x001fca0000000000 */
[----:B------:R-:W-:Y:S01]  /*0650*/  ISETP.GE.U32.AND P0, PT, R3, 0xc0, PT ;  /* 0x000000c00300780c */ /* 0x000fe20003f06070 */
[----:B------:R-:W-:-:S03]  /*0660*/  FADD R26, R19, 0.0010000000474974513054 ;  /* 0x3a83126f131a7421 */ /* 0x000fc60000000000 */
[----:B------:R-:W-:Y:S01]  /*0670*/  ISETP.LT.AND P4, PT, R4, 0xd8c00, !P0 ;  /* 0x000d8c000400780c */ /* 0x000fe20004781270 */
[----:B------:R0:W2:Y:S02]  /*0680*/  MUFU.SQRT R18, R26 ;  /* 0x0000001a00127308 */ /* 0x0000a40000002000 */
[----:B0-----:R-:W-:-:S10]  /*0690*/  CS2R R26, SRZ ;  /* 0x00000000001a7805 */ /* 0x001fd4000001ff00 */
[----:B------:R-:W3:Y:S01]  /*06a0*/  @P4 LDG.E.EL.64 R26, desc[UR4][R28.64+-0x300] ;  /* 0xfffd00041c1a4981 */ /* 0x000ee2000c2e1b00 */
[C---:B-1----:R-:W-:Y:S02]  /*06b0*/  FSETP.GEU.AND P1, PT, R15.reuse, 1.175494350822287508e-38, PT ;  /* 0x008000000f00780b */ /* 0x042fe40003f2e000 */
[----:B------:R-:W-:Y:S02]  /*06c0*/  FSETP.GT.AND P6, PT, R15, 8.50705917302346158658e+37, PT ;  /* 0x7e8000000f00780b */ /* 0x000fe40003fc4000 */
[----:B------:R-:W-:Y:S02]  /*06d0*/  P2R R30, PR, RZ, 0x2 ;  /* 0x00000002ff1e7803 */ /* 0x000fe40000000000 */
[----:B--2---:R-:W-:-:S04]  /*06e0*/  FSETP.GEU.AND P1, PT, R18, 1.175494350822287508e-38, PT ;  /* 0x008000001200780b */ /* 0x004fc80003f2e000 */
[----:B------:R-:W-:Y:S02]  /*06f0*/  P2R R11, PR, RZ, 0x2 ;  /* 0x00000002ff0b7803 */ /* 0x000fe40000000000 */
[----:B------:R-:W-:Y:S02]  /*0700*/  P2R R3, PR, RZ, 0x1 ;  /* 0x00000001ff037803 */ /* 0x000fe40000000000 */
[----:B------:R-:W-:Y:S01]  /*0710*/  ISETP.NE.AND P0, PT, R11, RZ, PT ;  /* 0x000000ff0b00720c */ /* 0x000fe20003f05270 */
[----:B------:R-:W-:Y:S02]  /*0720*/  IMAD.IADD R39, R8, 0x1, R35 ;  /* 0x0000000108277824 */ /* 0x000fe400078e0223 */
[----:B------:R-:W-:Y:S01]  /*0730*/  @P6 FMUL R15, R15, 0.25 ;  /* 0x3e8000000f0f6820 */ /* 0x000fe20000400000 */
[----:B------:R-:W-:Y:S01]  /*0740*/  FSEL R20, R21, 1, P6 ;  /* 0x3f80000015147808 */ /* 0x000fe20003000000 */
[----:B------:R-:W0:Y:S01]  /*0750*/  LDC.64 R34, c[0x0][0x240] ;  /* 0x00009000ff227b82 */ /* 0x000e220000000a00 */
[----:B------:R-:W-:-:S02]  /*0760*/  FSETP.GT.AND P6, PT, R18, 8.50705917302346158658e+37, PT ;  /* 0x7e8000001200780b */ /* 0x000fc40003fc4000 */
[----:B------:R-:W-:Y:S02]  /*0770*/  P2R R11, PR, RZ, 0x1 ;  /* 0x00000001ff0b7803 */ /* 0x000fe40000000000 */
[----:B------:R-:W-:Y:S02]  /*0780*/  ISETP.NE.AND P0, PT, R30, RZ, PT ;  /* 0x000000ff1e00720c */ /* 0x000fe40003f05270 */
[----:B------:R-:W-:Y:S01]  /*0790*/  CS2R R30, SRZ ;  /* 0x00000000001e7805 */ /* 0x000fe2000001ff00 */
[----:B------:R-:W-:-:S05]  /*07a0*/  IMAD.WIDE R52, R8, 0x4, R52 ;  /* 0x0000000408347825 */ /* 0x000fca00078e0234 */
[----:B------:R-:W2:Y:S01]  /*07b0*/  @P3 LDG.E.EL.64 R30, desc[UR4][R52.64] ;  /* 0x00000004341e3981 */ /* 0x000ea2000c2e1b00 */
[----:B------:R-:W-:Y:S01]  /*07c0*/  FSEL R19, R21, 1, P6 ;  /* 0x3f80000015137808 */ /* 0x000fe20003000000 */
[----:B------:R-:W-:Y:S01]  /*07d0*/  @P6 FMUL R18, R18, 0.25 ;  /* 0x3e80000012126820 */ /* 0x000fe20000400000 */
[----:B------:R-:W-:Y:S01]  /*07e0*/  IMAD.WIDE R36, R39, 0x4, R36 ;  /* 0x0000000427247825 */ /* 0x000fe200078e0224 */
[----:B------:R-:W-:Y:S02]  /*07f0*/  CS2R R38, SRZ ;  /* 0x0000000000267805 */ /* 0x000fe4000001ff00 */
[----:B------:R-:W-:Y:S01]  /*0800*/  P2R R10, PR, RZ, 0x20 ;  /* 0x00000020ff0a7803 */ /* 0x000fe20000000000 */
[----:B------:R-:W-:-:S03]  /*0810*/  FADD R49, R49, 0.0010000000474974513054 ;  /* 0x3a83126f31317421 */ /* 0x000fc60000000000 */
[----:B------:R1:W4:Y:S01]  /*0820*/  @P3 LDG.E.EL.64 R38, desc[UR4][R36.64] ;  /* 0x0000000424263981 */ /* 0x000322000c2e1b00 */
[----:B0-----:R-:W-:-:S04]  /*0830*/  IMAD.WIDE R34, R8, 0x4, R34 ;  /* 0x0000000408227825 */ /* 0x001fc800078e0222 */
[----:B-1----:R-:W-:-:S04]  /*0840*/  FADD R36, R46, 0.0010000000474974513054 ;  /* 0x3a83126f2e247421 */ /* 0x002fc80000000000 */
[----:B------:R0:W1:Y:S01]  /*0850*/  MUFU.SQRT R46, R36 ;  /* 0x00000024002e7308 */ /* 0x0000620000002000 */
[----:B------:R-:W-:Y:S02]  /*0860*/  P2R R44, PR, RZ, 0x1 ;  /* 0x00000001ff2c7803 */ /* 0x000fe40000000000 */
[----:B------:R-:W-:Y:S01]  /*0870*/  CS2R R28, SRZ ;  /* 0x00000000001c7805 */ /* 0x000fe2000001ff00 */
[----:B------:R-:W-:-:S05]  /*0880*/  IMAD.WIDE R40, R8, 0x4, R40 ;  /* 0x0000000408287825 */ /* 0x000fca00078e0228 */
[----:B------:R5:W2:Y:S01]  /*0890*/  @P3 LDG.E.EL.64 R28, desc[UR4][R40.64] ;  /* 0x00000004281c3981 */ /* 0x000aa2000c2e1b00 */
[----:B------:R-:W-:Y:S01]  /*08a0*/  CS2R R32, SRZ ;  /* 0x0000000000207805 */ /* 0x000fe2000001ff00 */
[----:B------:R-:W-:Y:S01]  /*08b0*/  IMAD.WIDE R42, R8, 0x4, R42 ;  /* 0x00000004082a7825 */ /* 0x000fe200078e022a */
[----:B0-----:R-:W0:Y:S01]  /*08c0*/  LDC.64 R36, c[0x0][0x258] ;  /* 0x00009600ff247b82 */ /* 0x001e220000000a00 */
[----:B-1----:R-:W-:-:S03]  /*08d0*/  FSETP.GEU.AND P1, PT, R46, 1.175494350822287508e-38, PT ;  /* 0x008000002e00780b */ /* 0x002fc60003f2e000 */
[----:B------:R1:W2:Y:S04]  /*08e0*/  @P3 LDG.E.EL.64 R32, desc[UR4][R42.64] ;  /* 0x000000042a203981 */ /* 0x0002a8000c2e1b00 */
[----:B-----5:R-:W5:Y:S01]  /*08f0*/  LDC.64 R40, c[0x0][0x250] ;  /* 0x00009400ff287b82 */ /* 0x020f620000000a00 */
[----:B-1----:R-:W-:Y:S01]  /*0900*/  CS2R R42, SRZ ;  /* 0x00000000002a7805 */ /* 0x002fe2000001ff00 */
[----:B-----5:R-:W-:-:S05]  /*0910*/  IMAD.WIDE R40, R8, 0x4, R40 ;  /* 0x0000000408287825 */ /* 0x020fca00078e0228 */
[----:B------:R1:W5:Y:S02]  /*0920*/  @P4 LDG.E.EL.64 R42, desc[UR4][R40.64+-0x300] ;  /* 0xfffd0004282a4981 */ /* 0x000364000c2e1b00 */
[----:B-1----:R-:W1:Y:S01]  /*0930*/  LDC.64 R40, c[0x0][0x290] ;  /* 0x0000a400ff287b82 */ /* 0x002e620000000a00 */
[----:B0-----:R-:W-:-:S04]  /*0940*/  IMAD.WIDE R36, R8, 0x4, R36 ;  /* 0x0000000408247825 */ /* 0x001fc800078e0224 */
[----:B-1----:R-:W-:Y:S01]  /*0950*/  IMAD.WIDE R40, R8, 0x4, R40 ;  /* 0x0000000408287825 */ /* 0x002fe200078e0228 */
[----:B---3--:R-:W-:-:S05]  /*0960*/  SEL R26, R26, RZ, P4 ;  /* 0x000000ff1a1a7207 */ /* 0x008fca0002000000 */
[----:B------:R-:W-:-:S04]  /*0970*/  FADD R26, R26, 0.0010000000474974513054 ;  /* 0x3a83126f1a1a7421 */ /* 0x000fc80000000000 */
[----:B------:R-:W0:Y:S01]  /*0980*/  MUFU.SQRT R51, R26 ;  /* 0x0000001a00337308 */ /* 0x000e220000002000 */
[----:B------:R-:W-:-:S05]  /*0990*/  SEL R27, R27, RZ, P4 ;  /* 0x000000ff1b1b7207 */ /* 0x000fca0002000000 */
[----:B------:R-:W-:-:S04]  /*09a0*/  FADD R53, R27, 0.0010000000474974513054 ;  /* 0x3a83126f1b357421 */ /* 0x000fc80000000000 */
[----:B------:R-:W1:Y:S01]  /*09b0*/  MUFU.SQRT R52, R53 ;  /* 0x0000003500347308 */ /* 0x000e620000002000 */
[C---:B0-----:R-:W-:Y:S02]  /*09c0*/  FSETP.GT.AND P6, PT, R51.reuse, 8.50705917302346158658e+37, PT ;  /* 0x7e8000003300780b */ /* 0x041fe40003fc4000 */
[----:B------:R-:W-:Y:S02]  /*09d0*/  CS2R R26, SRZ ;  /* 0x00000000001a7805 */ /* 0x000fe4000001ff00 */
[----:B------:R-:W-:Y:S02]  /*09e0*/  FSETP.GEU.AND P5, PT, R51, 1.175494350822287508e-38, PT ;  /* 0x008000003300780b */ /* 0x000fe40003fae000 */
[----:B------:R-:W-:Y:S02]  /*09f0*/  FSEL R50, R21, 1, P6 ;  /* 0x3f80000015327808 */ /* 0x000fe40003000000 */
[----:B------:R0:W3:Y:S05]  /*0a00*/  @P4 LDG.E.EL.64 R26, desc[UR4][R34.64+-0x300] ;  /* 0xfffd0004221a4981 */ /* 0x0000ea000c2e1b00 */
[----:B------:R-:W-:Y:S01]  /*0a10*/  @P6 FMUL R51, R51, 0.25 ;  /* 0x3e80000033336820 */ /* 0x000fe20000400000 */
[C---:B-1----:R-:W-:Y:S01]  /*0a20*/  FSETP.GT.AND P6, PT, R52.reuse, 8.50705917302346158658e+37, PT ;  /* 0x7e8000003400780b */ /* 0x042fe20003fc4000 */
[----:B0-----:R-:W0:Y:S01]  /*0a30*/  MUFU.SQRT R35, R49 ;  /* 0x0000003100237308 */ /* 0x001e220000002000 */
[----:B------:R-:W-:-:S02]  /*0a40*/  FSETP.GEU.AND P2, PT, R52, 1.175494350822287508e-38, PT ;  /* 0x008000003400780b */ /* 0x000fc40003f4e000 */
[----:B------:R-:W-:-:S09]  /*0a50*/  FSEL R53, R21, 1, P6 ;  /* 0x3f80000015357808 */ /* 0x000fd20003000000 */
[----:B------:R-:W-:Y:S01]  /*0a60*/  @P6 FMUL R52, R52, 0.25 ;  /* 0x3e80000034346820 */ /* 0x000fe20000400000 */
[----:B------:R-:W-:Y:S02]  /*0a70*/  FSETP.GT.AND P6, PT, R46, 8.50705917302346158658e+37, PT ;  /* 0x7e8000002e00780b */ /* 0x000fe40003fc4000 */
[----:B0-----:R-:W-:Y:S02]  /*0a80*/  FSETP.GT.AND P0, PT, R35, 8.50705917302346158658e+37, PT ;  /* 0x7e8000002300780b */ /* 0x001fe40003f04000 */
[C---:B------:R-:W-:Y:S02]  /*0a90*/  FSEL R34, R21.reuse, 1, P6 ;  /* 0x3f80000015227808 */ /* 0x040fe40003000000 */
[----:B------:R-:W-:-:S07]  /*0aa0*/  FSEL R21, R21, 1, P0 ;  /* 0x3f80000015157808 */ /* 0x000fce0000000000 */
[----:B------:R-:W-:Y:S01]  /*0ab0*/  @P6 FMUL R46, R46, 0.25 ;  /* 0x3e8000002e2e6820 */ /* 0x000fe20000400000 */
[C---:B------:R-:W-:Y:S01]  /*0ac0*/  FSETP.GEU.AND P6, PT, R35.reuse, 1.175494350822287508e-38, PT ;  /* 0x008000002300780b */ /* 0x040fe20003fce000 */
[----:B------:R-:W-:Y:S01]  /*0ad0*/  @P0 FMUL R35, R35, 0.25 ;  /* 0x3e80000023230820 */ /* 0x000fe20000400000 */
[----:B------:R-:W-:-:S13]  /*0ae0*/  ISETP.NE.AND P0, PT, R44, RZ, PT ;  /* 0x000000ff2c00720c */ /* 0x000fda0003f05270 */
[----:B------:R-:W-:Y:S01]  /*0af0*/  @!P0 FMUL R15, R15, 16777216 ;  /* 0x4b8000000f0f8820 */ /* 0x000fe20000400000 */
[----:B------:R-:W-:Y:S01]  /*0b00*/  @!P0 FMUL R20, R20, 16777216 ;  /* 0x4b80000014148820 */ /* 0x000fe20000400000 */
[----:B------:R-:W-:Y:S01]  /*0b10*/  ISETP.NE.AND P0, PT, R11, RZ, PT ;  /* 0x000000ff0b00720c */ /* 0x000fe20003f05270 */
[----:B------:R-:W-:Y:S01]  /*0b20*/  @!P1 FMUL R46, R46, 16777216 ;  /* 0x4b8000002e2e9820 */ /* 0x000fe20000400000 */
[----:B------:R-:W-:Y:S01]  /*0b30*/  @!P1 FMUL R34, R34, 16777216 ;  /* 0x4b80000022229820 */ /* 0x000fe20000400000 */
[----:B------:R-:W-:-:S10]  /*0b40*/  ISETP.NE.AND P1, PT, R7, RZ, PT ;  /* 0x000000ff0700720c */ /* 0x000fd40003f25270 */
[----:B------:R-:W-:Y:S01]  /*0b50*/  @!P0 FMUL R18, R18, 16777216 ;  /* 0x4b80000012128820 */ /* 0x000fe20000400000 */
[----:B------:R-:W-:Y:S01]  /*0b60*/  @!P0 FMUL R19, R19, 16777216 ;  /* 0x4b80000013138820 */ /* 0x000fe20000400000 */
[----:B------:R-:W-:Y:S02]  /*0b70*/  ISETP.NE.AND P0, PT, R3, RZ, PT ;  /* 0x000000ff0300720c */ /* 0x000fe40003f05270 */
[----:B------:R0:W1:Y:S02]  /*0b80*/  MUFU.RCP R3, R6 ;  /* 0x0000000600037308 */ /* 0x0000640000001000 */
[----:B0-----:R-:W-:Y:S01]  /*0b90*/  CS2R R6, SRZ ;  /* 0x0000000000067805 */ /* 0x001fe2000001ff00 */
[----:B------:R-:W-:Y:S01]  /*0ba0*/  @!P2 FMUL R52, R52, 16777216 ;  /* 0x4b8000003434a820 */ /* 0x000fe20000400000 */
[----:B------:R-:W-:-:S04]  /*0bb0*/  @!P2 FMUL R53, R53, 16777216 ;  /* 0x4b8000003535a820 */ /* 0x000fc80000400000 */
[----:B------:R0:W3:Y:S01]  /*0bc0*/  @P4 LDG.E.EL.64 R6, desc[UR4][R22.64+-0x300] ;  /* 0xfffd000416064981 */ /* 0x0000e2000c2e1b00 */
[----:B------:R-:W-:Y:S01]  /*0bd0*/  ISETP.NE.AND P2, PT, R0, RZ, PT ;  /* 0x000000ff0000720c */ /* 0x000fe20003f45270 */
[----:B------:R-:W-:Y:S01]  /*0be0*/  @!P6 FMUL R35, R35, 16777216 ;  /* 0x4b8000002323e820 */ /* 0x000fe20000400000 */
[----:B-1----:R-:W-:Y:S01]  /*0bf0*/  FMUL R0, R3, R2 ;  /* 0x0000000203007220 */ /* 0x002fe20000400000 */
[----:B0-----:R-:W0:Y:S01]  /*0c00*/  LDC.64 R22, c[0x0][0x2a0] ;  /* 0x0000a800ff167b82 */ /* 0x001e220000000a00 */
[----:B------:R-:W-:Y:S08]  /*0c10*/  MUFU.RCP R2, R13 ;  /* 0x0000000d00027308 */ /* 0x000ff00000001000 */
[----:B------:R-:W1:Y:S08]  /*0c20*/  MUFU.RCP R44, R52 ;  /* 0x00000034002c7308 */ /* 0x000e700000001000 */
[----:B------:R-:W2:Y:S08]  /*0c30*/  MUFU.RCP R13, R46 ;  /* 0x0000002e000d7308 */ /* 0x000eb00000001000 */
[----:B------:R-:W4:Y:S01]  /*0c40*/  MUFU.RCP R52, R35 ;  /* 0x0000002300347308 */ /* 0x000f220000001000 */
[----:B------:R-:W-:Y:S01]  /*0c50*/  @!P6 FMUL R21, R21, 16777216 ;  /* 0x4b8000001515e820 */ /* 0x000fe20000400000 */
[----:B-1----:R-:W-:Y:S01]  /*0c60*/  FMUL R44, R44, R53 ;  /* 0x000000352c2c7220 */ /* 0x002fe20000400000 */
[----:B--2---:R-:W-:-:S02]  /*0c70*/  FMUL R34, R13, R34 ;  /* 0x000000220d227220 */ /* 0x004fc40000400000 */
[----:B----4-:R-:W-:Y:S01]  /*0c80*/  FMUL R13, R52, R21 ;  /* 0x00000015340d7220 */ /* 0x010fe20000400000 */
[----:B0-----:R-:W-:Y:S02]  /*0c90*/  IMAD.WIDE R52, R8, 0x4, R22 ;  /* 0x0000000408347825 */ /* 0x001fe400078e0216 */
[----:B------:R-:W0:Y:S02]  /*0ca0*/  LDC.64 R22, c[0x0][0x2a8] ;  /* 0x0000aa00ff167b82 */ /* 0x000e240000000a00 */
[----:B------:R-:W-:Y:S01]  /*0cb0*/  @!P5 FMUL R51, R51, 16777216 ;  /* 0x4b8000003333d820 */ /* 0x000fe20000400000 */
[----:B------:R-:W-:Y:S01]  /*0cc0*/  @!P5 FMUL R50, R50, 16777216 ;  /* 0x4b8000003232d820 */ /* 0x000fe20000400000 */
[----:B------:R-:W-:Y:S01]  /*0cd0*/  FMUL R5, R2, R5 ;  /* 0x0000000502057220 */ /* 0x000fe20000400000 */
[----:B------:R-:W1:Y:S01]  /*0ce0*/  MUFU.RCP R15, R15 ;  /* 0x0000000f000f7308 */ /* 0x000e620000001000 */
[----:B------:R-:W-:Y:S02]  /*0cf0*/  ISETP.NE.AND P5, PT, R10, RZ, PT ;  /* 0x000000ff0a00720c */ /* 0x000fe40003fa5270 */
[----:B------:R-:W-:-:S02]  /*0d00*/  CS2R R2, SRZ ;  /* 0x0000000000027805 */ /* 0x000fc4000001ff00 */
[----:B------:R-:W-:-:S04]  /*0d10*/  CS2R R10, SRZ ;  /* 0x00000000000a7805 */ /* 0x000fc8000001ff00 */
[----:B------:R2:W4:Y:S05]  /*0d20*/  @P4 LDG.E.EL.64 R2, desc[UR4][R36.64+-0x300] ;  /* 0xfffd000424024981 */ /* 0x00052a000c2e1b00 */
[----:B------:R0:W4:Y:S01]  /*0d30*/  @P5 LDG.E.EL.64 R10, desc[UR4][R24.64+-0x900] ;  /* 0xfff70004180a5981 */ /* 0x000122000c2e1b00 */
[----:B--2---:R-:W-:Y:S01]  /*0d40*/  CS2R R36, SRZ ;  /* 0x0000000000247805 */ /* 0x004fe2000001ff00 */
[----:B-1----:R-:W-:Y:S01]  /*0d50*/  FMUL R46, R15, R20 ;  /* 0x000000140f2e7220 */ /* 0x002fe20000400000 */
[----:B------:R-:W-:Y:S01]  /*0d60*/  CS2R R20, SRZ ;  /* 0x0000000000147805 */ /* 0x000fe2000001ff00 */
[----:B0-----:R-:W-:-:S03]  /*0d70*/  IMAD.WIDE R22, R8, 0x4, R22 ;  /* 0x0000000408167825 */ /* 0x001fc600078e0216 */
[----:B------:R-:W2:Y:S01]  /*0d80*/  @P5 LDG.E.EL.64 R36, desc[UR4][R40.64+-0x900] ;  /* 0xfff7000428245981 */ /* 0x000ea2000c2e1b00 */
[----:B------:R-:W-:-:S03]  /*0d90*/  CS2R R24, SRZ ;  /* 0x0000000000187805 */ /* 0x000fc6000001ff00 */
[----:B------:R-:W2:Y:S04]  /*0da0*/  @P5 LDG.E.EL.64 R20, desc[UR4][R52.64+-0x900] ;  /* 0xfff7000434145981 */ /* 0x000ea8000c2e1b00 */
[----:B------:R2:W2:Y:S01]  /*0db0*/  @P5 LDG.E.EL.64 R24, desc[UR4][R22.64+-0x900] ;  /* 0xfff7000416185981 */ /* 0x0004a2000c2e1b00 */
[----:B------:R-:W0:Y:S01]  /*0dc0*/  MUFU.RCP R18, R18 ;  /* 0x0000001200127308 */ /* 0x000e220000001000 */
[----:B------:R-:W-:Y:S02]  /*0dd0*/  SEL R28, R28, RZ, P3 ;  /* 0x000000ff1c1c7207 */ /* 0x000fe40001800000 */
[----:B------:R-:W-:Y:S02]  /*0de0*/  SEL R15, R38, RZ, P3 ;  /* 0x000000ff260f7207 */ /* 0x000fe40001800000 */
[----:B------:R-:W-:-:S03]  /*0df0*/  SEL R29, R29, RZ, P3 ;  /* 0x000000ff1d1d7207 */ /* 0x000fc60001800000 */
[----:B------:R-:W-:Y:S01]  /*0e00*/  FADD R15, R15, -R28 ;  /* 0x8000001c0f0f7221 */ /* 0x000fe20000000000 */
[----:B------:R-:W-:Y:S01]  /*0e10*/  SEL R32, R32, RZ, P3 ;  /* 0x000000ff20207207 */ /* 0x000fe20001800000 */
[----:B0-----:R-:W-:Y:S01]  /*0e20*/  FMUL R19, R18, R19 ;  /* 0x0000001312137220 */ /* 0x001fe20000400000 */
[----:B------:R-:W-:Y:S01]  /*0e30*/  SEL R18, R39, RZ, P3 ;  /* 0x000000ff27127207 */ /* 0x000fe20001800000 */
[----:B------:R-:W-:Y:S01]  /*0e40*/  FMUL R0, R0, R15 ;  /* 0x0000000f00007220 */ /* 0x000fe20000400000 */
[----:B------:R-:W-:-:S03]  /*0e50*/  SEL R15, R30, RZ, P3 ;  /* 0x000000ff1e0f7207 */ /* 0x000fc60001800000 */
[----:B------:R-:W-:Y:S02]  /*0e60*/  FADD R18, R18, -R29 ;  /* 0x8000001d12127221 */ /* 0x000fe40000000000 */
[----:B------:R-:W-:Y:S01]  /*0e70*/  FFMA R0, R15, R0, R32 ;  /* 0x000000000f007223 */ /* 0x000fe20000000020 */
[----:B------:R-:W-:Y:S01]  /*0e80*/  FADD R45, R48, -R45 ;  /* 0x8000002d302d7221 */ /* 0x000fe20000000000 */
[----:B------:R-:W0:Y:S01]  /*0e90*/  MUFU.RCP R51, R51 ;  /* 0x0000003300337308 */ /* 0x000e220000001000 */
[----:B------:R-:W-:Y:S02]  /*0ea0*/  FADD R16, R47, -R16 ;  /* 0x800000102f107221 */ /* 0x000fe40000000000 */
[----:B------:R-:W-:Y:S02]  /*0eb0*/  FMUL R34, R34, R45 ;  /* 0x0000002d22227220 */ /* 0x000fe40000400000 */
[----:B------:R-:W-:Y:S02]  /*0ec0*/  FMUL R13, R13, R16 ;  /* 0x000000100d0d7220 */ /* 0x000fe40000400000 */
[----:B------:R-:W-:Y:S01]  /*0ed0*/  FFMA R9, R14, R34, R9 ;  /* 0x000000220e097223 */ /* 0x000fe20000000009 */
[----:B-----5:R-:W-:Y:S01]  /*0ee0*/  SEL R42, R42, RZ, P4 ;  /* 0x000000ff2a2a7207 */ /* 0x020fe20002000000 */
[----:B------:R-:W-:Y:S01]  /*0ef0*/  FFMA R12, R17, R13, R12 ;  /* 0x0000000d110c7223 */ /* 0x000fe2000000000c */
[----:B0-----:R-:W-:Y:S01]  /*0f00*/  FMUL R50, R51, R50 ;  /* 0x0000003233327220 */ /* 0x001fe20000400000 */
[----:B------:R-:W-:Y:S01]  /*0f10*/  ISETP.GT.AND P6, PT, R8, 0x23f, PT ;  /* 0x0000023f0800780c */ /* 0x000fe20003fc4270 */
[----:B------:R-:W-:Y:S01]  /*0f20*/  FMUL R5, R5, R18 ;  /* 0x0000001205057220 */ /* 0x000fe20000400000 */
[----:B------:R-:W-:-:S02]  /*0f30*/  SEL R8, R31, RZ, P3 ;  /* 0x000000ff1f087207 */ /* 0x000fc40001800000 */
[----:B------:R-:W-:Y:S02]  /*0f40*/  SEL R33, R33, RZ, P3 ;  /* 0x000000ff21217207 */ /* 0x000fe40001800000 */
[----:B---3--:R-:W-:Y:S02]  /*0f50*/  SEL R29, R26, RZ, P4 ;  /* 0x000000ff1a1d7207 */ /* 0x008fe40002000000 */
[----:B------:R-:W-:Y:S02]  /*0f60*/  SEL R26, R27, RZ, P4 ;  /* 0x000000ff1b1a7207 */ /* 0x000fe40002000000 */
[----:B------:R-:W-:-:S05]  /*0f70*/  SEL R6, R6, RZ, P4 ;  /* 0x000000ff06067207 */ /* 0x000fca0002000000 */
[----:B------:R-:W-:Y:S01]  /*0f80*/  FADD R15, R6, -R29 ;  /* 0x8000001d060f7221 */ /* 0x000fe20000000000 */
[----:B------:R-:W-:-:S05]  /*0f90*/  SEL R7, R7, RZ, P4 ;  /* 0x000000ff07077207 */ /* 0x000fca0002000000 */
[----:B------:R-:W-:Y:S01]  /*0fa0*/  FADD R7, R7, -R26 ;  /* 0x8000001a07077221 */ /* 0x000fe20000000000 */
[----:B------:R-:W-:-:S03]  /*0fb0*/  FMUL R15, R50, R15 ;  /* 0x0000000f320f7220 */ /* 0x000fc60000400000 */
[----:B------:R-:W-:Y:S01]  /*0fc0*/  FMUL R7, R44, R7 ;  /* 0x000000072c077220 */ /* 0x000fe20000400000 */
[----:B----4-:R-:W-:Y:S02]  /*0fd0*/  SEL R10, R10, RZ, P5 ;  /* 0x000000ff0a0a7207 */ /* 0x010fe40002800000 */
[----:B------:R-:W-:Y:S02]  /*0fe0*/  SEL R6, R11, RZ, P5 ;  /* 0x000000ff0b067207 */ /* 0x000fe40002800000 */
[----:B--2---:R-:W-:Y:S02]  /*0ff0*/  SEL R23, R36, RZ, P5 ;  /* 0x000000ff24177207 */ /* 0x004fe40002800000 */
[----:B------:R-:W-:-:S03]  /*1000*/  SEL R37, R37, RZ, P5 ;  /* 0x000000ff25257207 */ /* 0x000fc60002800000 */
[----:B------:R-:W-:Y:S02]  /*1010*/  FADD R11, R10, -R23 ;  /* 0x800000170a0b7221 */ /* 0x000fe40000000000 */
[----:B------:R-:W-:Y:S01]  /*1020*/  FADD R6, R6, -R37 ;  /* 0x8000002506067221 */ /* 0x000fe20000000000 */
[----:B------:R-:W-:Y:S01]  /*1030*/  SEL R23, R20, RZ, P5 ;  /* 0x000000ff14177207 */ /* 0x000fe20002800000 */
[----:B------:R-:W-:Y:S01]  /*1040*/  FMUL R11, R46, R11 ;  /* 0x0000000b2e0b7220 */ /* 0x000fe20000400000 */
[----:B------:R-:W-:Y:S01]  /*1050*/  SEL R24, R24, RZ, P5 ;  /* 0x000000ff18187207 */ /* 0x000fe20002800000 */
[----:B------:R-:W-:Y:S01]  /*1060*/  FMUL R6, R19, R6 ;  /* 0x0000000613067220 */ /* 0x000fe20000400000 */
[----:B------:R-:W-:Y:S02]  /*1070*/  SEL R10, R21, RZ, P5 ;  /* 0x000000ff150a7207 */ /* 0x000fe40002800000 */
[----:B------:R-:W-:Y:S01]  /*1080*/  SEL R25, R25, RZ, P5 ;  /* 0x000000ff19197207 */ /* 0x000fe20002800000 */
[----:B------:R-:W-:Y:S01]  /*1090*/  FFMA R11, R23, R11, R24 ;  /* 0x0000000b170b7223 */ /* 0x000fe20000000018 */
[----:B------:R-:W-:-:S02]  /*10a0*/  SEL R13, R2, RZ, P4 ;  /* 0x000000ff020d7207 */ /* 0x000fc40002000000 */
[----:B------:R-:W-:Y:S01]  /*10b0*/  SEL R17, R3, RZ, P4 ;  /* 0x000000ff03117207 */ /* 0x000fe20002000000 */
[----:B------:R-:W-:Y:S01]  /*10c0*/  FFMA R6, R10, R6, R25 ;  /* 0x000000060a067223 */ /* 0x000fe20000000019 */
[----:B------:R-:W-:Y:S01]  /*10d0*/  SEL R10, R43, RZ, P4 ;  /* 0x000000ff2b0a7207 */ /* 0x000fe20002000000 */
[----:B------:R-:W0:Y:S01]  /*10e0*/  LDC.64 R2, c[0x0][0x2b0] ;  /* 0x0000ac00ff027b82 */ /* 0x000e220000000a00 */
[----:B------:R-:W-:Y:S02]  /*10f0*/  FSETP.GEU.AND P4, PT, R9, RZ, PT ;  /* 0x000000ff0900720b */ /* 0x000fe40003f8e000 */
[----:B------:R-:W-:Y:S02]  /*1100*/  FSETP.GEU.AND P5, PT, R11, RZ, PT ;  /* 0x000000ff0b00720b */ /* 0x000fe40003fae000 */
[----:B------:R-:W-:Y:S02]  /*1110*/  FSEL R16, R9, RZ, P4 ;  /* 0x000000ff09107208 */ /* 0x000fe40002000000 */
[----:B------:R-:W-:-:S02]  /*1120*/  FSETP.GEU.AND P4, PT, R12, RZ, PT ;  /* 0x000000ff0c00720b */ /* 0x000fc40003f8e000 */
[----:B------:R-:W-:Y:S01]  /*1130*/  FSEL R11, R11, RZ, P5 ;  /* 0x000000ff0b0b7208 */ /* 0x000fe20002800000 */
[----:B------:R-:W-:Y:S01]  /*1140*/  FFMA R7, R10, R7, R17 ;  /* 0x000000070a077223 */ /* 0x000fe20000000011 */
[----:B------:R-:W-:Y:S02]  /*1150*/  FSETP.GEU.AND P5, PT, R6, RZ, PT ;  /* 0x000000ff0600720b */ /* 0x000fe40003fae000 */
[----:B------:R-:W-:Y:S01]  /*1160*/  FSEL R17, R12, RZ, P4 ;  /* 0x000000ff0c117208 */ /* 0x000fe20002000000 */
[----:B------:R-:W-:Y:S01]  /*1170*/  FFMA R15, R42, R15, R13 ;  /* 0x0000000f2a0f7223 */ /* 0x000fe2000000000d */
[----:B------:R-:W-:Y:S02]  /*1180*/  ISETP.GE.AND P4, PT, R4, 0xd8c00, PT ;  /* 0x000d8c000400780c */ /* 0x000fe40003f86270 */
[----:B------:R-:W-:Y:S02]  /*1190*/  FSEL R6, R6, RZ, P5 ;  /* 0x000000ff06067208 */ /* 0x000fe40002800000 */
[----:B------:R-:W-:-:S02]  /*11a0*/  @P2 FSEL R16, R11, RZ, P6 ;  /* 0x000000ff0b102208 */ /* 0x000fc40003000000 */
[----:B------:R-:W-:Y:S01]  /*11b0*/  @P2 FSEL R17, R6, RZ, P6 ;  /* 0x000000ff06112208 */ /* 0x000fe20003000000 */
[----:B------:R-:W-:Y:S01]  /*11c0*/  FFMA R6, R8, R5, R33 ;  /* 0x0000000508067223 */ /* 0x000fe20000000021 */
[----:B------:R-:W-:Y:S02]  /*11d0*/  FSETP.GEU.AND P2, PT, R15, RZ, PT ;  /* 0x000000ff0f00720b */ /* 0x000fe40003f4e000 */
[----:B------:R-:W-:Y:S02]  /*11e0*/  FSETP.GEU.AND P3, PT, R7, RZ, PT ;  /* 0x000000ff0700720b */ /* 0x000fe40003f6e000 */
[----:B------:R-:W-:Y:S02]  /*11f0*/  @!P0 FSEL R16, R15, RZ, P2 ;  /* 0x000000ff0f108208 */ /* 0x000fe40001000000 */
[----:B------:R-:W-:Y:S02]  /*1200*/  @!P0 FSEL R17, R7, RZ, P3 ;  /* 0x000000ff07118208 */ /* 0x000fe40001800000 */
[----:B------:R-:W-:-:S02]  /*1210*/  FSETP.GEU.AND P0, PT, R0, RZ, PT ;  /* 0x000000ff0000720b */ /* 0x000fc40003f0e000 */
[----:B------:R-:W-:Y:S01]  /*1220*/  FSETP.GEU.AND P2, PT, R6, RZ, PT ;  /* 0x000000ff0600720b */ /* 0x000fe20003f4e000 */
[----:B0-----:R-:W-:Y:S01]  /*1230*/  IMAD.WIDE R4, R4, 0x4, R2 ;  /* 0x0000000404047825 */ /* 0x001fe200078e0202 */
[----:B------:R-:W-:Y:S02]  /*1240*/  @!P1 FSEL R16, R0, RZ, P0 ;  /* 0x000000ff00109208 */ /* 0x000fe40000000000 */
[----:B------:R-:W-:Y:S01]  /*1250*/  @!P1 FSEL R17, R6, RZ, P2 ;  /* 0x000000ff06119208 */ /* 0x000fe20001000000 */
[----:B------:R-:W-:Y:S08]  /*1260*/  @P4 EXIT ;  /* 0x000000000000494d */ /* 0x000ff00003800000 */
[----:B------:R-:W-:Y:S01]  /*1270*/  STG.E.64 desc[UR4][R4.64], R16 ;  /* 0x0000001004007986 */ /* 0x000fe2000c101b04 */
[----:B------:R-:W-:Y:S05]  /*1280*/  EXIT ;  /* 0x000000000000794d */ /* 0x000fea0003800000 */
.L_x_0:
[----:B------:R-:W-:-:S00]  /*1290*/  BRA `(.L_x_0) ;  /* 0xfffffffc00fc7947 */ /* 0x000fc0000383ffff */
[----:B------:R-:W-:-:S00]  /*12a0*/  NOP ;  /* 0x0000000000007918 */ /* 0x000fc00000000000 */
        /* <DEDUP_REMOVED lines=13> */
.L_x_1:


//--------------------- .nv.global.init           --------------------------
	.section	.nv.global.init,"aw",@progbits
.nv.global.init:
	.type		_$_str,@object
	.size		_$_str,(_$_str_$_2 - _$_str)
_$_str:
        /*0000*/ 	.byte	0x5f, 0x5f, 0x43, 0x55, 0x44, 0x41, 0x5f, 0x46, 0x54, 0x5a, 0x00
	.type		_$_str_$_2,@object
	.size		_$_str_$_2,(.L_1 - _$_str_$_2)
_$_str_$_2:
        /*000b*/ 	.byte	0x5f, 0x5f, 0x43, 0x55, 0x44, 0x41, 0x5f, 0x50, 0x52, 0x45, 0x43, 0x5f, 0x53, 0x51, 0x52, 0x54
        /*001b*/ 	.byte	0x00
.L_1:


//--------------------- .nv.constant0.triton_poi_fused_cat_39 --------------------------
	.section	.nv.constant0.triton_poi_fused_cat_39,"a",@progbits
	.sectionflags	@""
	.align	4
.nv.constant0.triton_poi_fused_cat_39:
	.zero		700
